//
// Generated by NVIDIA NVVM Compiler
//
// Compiler Build ID: CL-36424714
// Cuda compilation tools, release 13.0, V13.0.88
// Based on NVVM 20.0.0
//

.version 9.0
.target sm_100
.address_size 64

	// .globl	_Z12vecAddGlobalPfS_S_i
.extern .shared .align 16 .b8 cache[];

.visible .entry _Z12vecAddGlobalPfS_S_i(
	.param .u64 .ptr .align 1 _Z12vecAddGlobalPfS_S_i_param_0,
	.param .u64 .ptr .align 1 _Z12vecAddGlobalPfS_S_i_param_1,
	.param .u64 .ptr .align 1 _Z12vecAddGlobalPfS_S_i_param_2,
	.param .u32 _Z12vecAddGlobalPfS_S_i_param_3
)
{
	.reg .pred 	%p<2>;
	.reg .b32 	%r<6>;
	.reg .b32 	%f<4>;
	.reg .b64 	%rd<11>;

	ld.param.u64 	%rd1, [_Z12vecAddGlobalPfS_S_i_param_0];
	ld.param.u64 	%rd2, [_Z12vecAddGlobalPfS_S_i_param_1];
	ld.param.u64 	%rd3, [_Z12vecAddGlobalPfS_S_i_param_2];
	ld.param.u32 	%r2, [_Z12vecAddGlobalPfS_S_i_param_3];
	mov.u32 	%r3, %ntid.x;
	mov.u32 	%r4, %ctaid.x;
	mov.u32 	%r5, %tid.x;
	mad.lo.s32 	%r1, %r3, %r4, %r5;
	setp.ge.s32 	%p1, %r1, %r2;
	@%p1 bra 	$L__BB0_2;
	cvta.to.global.u64 	%rd4, %rd1;
	cvta.to.global.u64 	%rd5, %rd2;
	cvta.to.global.u64 	%rd6, %rd3;
	mul.wide.s32 	%rd7, %r1, 4;
	add.s64 	%rd8, %rd4, %rd7;
	ld.global.f32 	%f1, [%rd8];
	add.s64 	%rd9, %rd5, %rd7;
	ld.global.f32 	%f2, [%rd9];
	add.f32 	%f3, %f1, %f2;
	add.s64 	%rd10, %rd6, %rd7;
	st.global.f32 	[%rd10], %f3;
$L__BB0_2:
	ret;

}
	// .globl	_Z12vecAddSharedPfS_S_i
.visible .entry _Z12vecAddSharedPfS_S_i(
	.param .u64 .ptr .align 1 _Z12vecAddSharedPfS_S_i_param_0,
	.param .u64 .ptr .align 1 _Z12vecAddSharedPfS_S_i_param_1,
	.param .u64 .ptr .align 1 _Z12vecAddSharedPfS_S_i_param_2,
	.param .u32 _Z12vecAddSharedPfS_S_i_param_3
)
{
	.reg .pred 	%p<3>;
	.reg .b32 	%r<11>;
	.reg .b32 	%f<6>;
	.reg .b64 	%rd<12>;

	ld.param.u64 	%rd1, [_Z12vecAddSharedPfS_S_i_param_0];
	ld.param.u64 	%rd2, [_Z12vecAddSharedPfS_S_i_param_1];
	ld.param.u64 	%rd3, [_Z12vecAddSharedPfS_S_i_param_2];
	ld.param.u32 	%r4, [_Z12vecAddSharedPfS_S_i_param_3];
	mov.u32 	%r5, %ntid.x;
	mov.u32 	%r6, %ctaid.x;
	mov.u32 	%r7, %tid.x;
	mad.lo.s32 	%r1, %r5, %r6, %r7;
	setp.ge.s32 	%p1, %r1, %r4;
	shl.b32 	%r8, %r7, 2;
	mov.u32 	%r9, cache;
	add.s32 	%r2, %r9, %r8;
	shl.b32 	%r10, %r5, 2;
	add.s32 	%r3, %r2, %r10;
	@%p1 bra 	$L__BB1_2;
	cvta.to.global.u64 	%rd4, %rd1;
	cvta.to.global.u64 	%rd5, %rd2;
	mul.wide.s32 	%rd6, %r1, 4;
	add.s64 	%rd7, %rd4, %rd6;
	ld.global.f32 	%f1, [%rd7];
	st.shared.f32 	[%r2], %f1;
	add.s64 	%rd8, %rd5, %rd6;
	ld.global.f32 	%f2, [%rd8];
	st.shared.f32 	[%r3], %f2;
$L__BB1_2:
	setp.ge.s32 	%p2, %r1, %r4;
	bar.sync 	0;
	@%p2 bra 	$L__BB1_4;
	ld.shared.f32 	%f3, [%r2];
	ld.shared.f32 	%f4, [%r3];
	add.f32 	%f5, %f3, %f4;
	cvta.to.global.u64 	%rd9, %rd3;
	mul.wide.s32 	%rd10, %r1, 4;
	add.s64 	%rd11, %rd9, %rd10;
	st.global.f32 	[%rd11], %f5;
$L__BB1_4:
	ret;

}


// ===== COMPILED SASS (sm_100) =====

	.target	sm_100

	.elftype	@"ET_EXEC"


//--------------------- .note.nv.tkinfo           --------------------------
	.section	.note.nv.tkinfo,"",@"SHT_NOTE"
	.sectionflags	@"SHF_NOTE_NV_TKINFO"
	.tkinfo
        /*0018*/ 	.word	0x00000002
        /*0030*/ 	.string	""
        /*0030*/ 	.string	"ptxas"
        /*0030*/ 	.string	"Cuda compilation tools, release 13.0, V13.0.88"
        /*0030*/ 	.string	"Build cuda_13.0.r13.0/compiler.36424714_0"
        /*0030*/ 	.string	"-arch sm_100 -m 64 "



//--------------------- .note.nv.cuinfo           --------------------------
	.section	.note.nv.cuinfo,"",@"SHT_NOTE"
	.sectionflags	@"SHF_NOTE_NV_CUINFO"
        /*0018*/ 	.short	0x0002
        /*001a*/ 	.short	0x0064
        /*001c*/ 	.short	0x0082
	.zero		2


//--------------------- .nv.info                  --------------------------
	.section	.nv.info,"",@"SHT_CUDA_INFO"
	.align	4


	//----- nvinfo : EIATTR_REGCOUNT
	.align		4
        /*0000*/ 	.byte	0x04, 0x2f
        /*0002*/ 	.short	(.L_1 - .L_0)
	.align		4
.L_0:
        /*0004*/ 	.word	index@(_Z12vecAddGlobalPfS_S_i)
        /*0008*/ 	.word	0x0000000c


	//----- nvinfo : EIATTR_FRAME_SIZE
	.align		4
.L_1:
        /*000c*/ 	.byte	0x04, 0x11
        /*000e*/ 	.short	(.L_3 - .L_2)
	.align		4
.L_2:
        /*0010*/ 	.word	index@(_Z12vecAddGlobalPfS_S_i)
        /*0014*/ 	.word	0x00000000


	//----- nvinfo : EIATTR_REGCOUNT
	.align		4
.L_3:
        /*0018*/ 	.byte	0x04, 0x2f
        /*001a*/ 	.short	(.L_5 - .L_4)
	.align		4
.L_4:
        /*001c*/ 	.word	index@(_Z12vecAddSharedPfS_S_i)
        /*0020*/ 	.word	0x0000000c


	//----- nvinfo : EIATTR_FRAME_SIZE
	.align		4
.L_5:
        /*0024*/ 	.byte	0x04, 0x11
        /*0026*/ 	.short	(.L_7 - .L_6)
	.align		4
.L_6:
        /*0028*/ 	.word	index@(_Z12vecAddSharedPfS_S_i)
        /*002c*/ 	.word	0x00000000


	//----- nvinfo : EIATTR_MIN_STACK_SIZE
	.align		4
.L_7:
        /*0030*/ 	.byte	0x04, 0x12
        /*0032*/ 	.short	(.L_9 - .L_8)
	.align		4
.L_8:
        /*0034*/ 	.word	index@(_Z12vecAddSharedPfS_S_i)
        /*0038*/ 	.word	0x00000000


	//----- nvinfo : EIATTR_MIN_STACK_SIZE
	.align		4
.L_9:
        /*003c*/ 	.byte	0x04, 0x12
        /*003e*/ 	.short	(.L_11 - .L_10)
	.align		4
.L_10:
        /*0040*/ 	.word	index@(_Z12vecAddGlobalPfS_S_i)
        /*0044*/ 	.word	0x00000000
.L_11:


//--------------------- .nv.compat                --------------------------
	.section	.nv.compat,"",@"SHT_CUDA_COMPAT_INFO"
	.align	4
        /*0000*/ 	.byte	0x02, 0x09, 0x00, 0x00, 0x02, 0x02, 0x01, 0x00, 0x02, 0x05, 0x05, 0x00, 0x03, 0x07, 0x01, 0x01
        /*0010*/ 	.byte	0x02, 0x03, 0x00, 0x00, 0x02, 0x06, 0x01, 0x00, 0x04, 0x0b, 0x08, 0x00, 0x09, 0x00, 0x00, 0x00
        /*0020*/ 	.byte	0x00, 0x00, 0x00, 0x00


//--------------------- .nv.info._Z12vecAddSharedPfS_S_i --------------------------
	.section	.nv.info._Z12vecAddSharedPfS_S_i,"",@"SHT_CUDA_INFO"
	.sectionflags	@""
	.align	4


	//----- nvinfo : EIATTR_CUDA_API_VERSION
	.align		4
        /*0000*/ 	.byte	0x04, 0x37
        /*0002*/ 	.short	(.L_13 - .L_12)
.L_12:
        /*0004*/ 	.word	0x00000082


	//----- nvinfo : EIATTR_KPARAM_INFO
	.align		4
.L_13:
        /*0008*/ 	.byte	0x04, 0x17
        /*000a*/ 	.short	(.L_15 - .L_14)
.L_14:
        /*000c*/ 	.word	0x00000000
        /*0010*/ 	.short	0x0003
        /*0012*/ 	.short	0x0018
        /*0014*/ 	.byte	0x00, 0xf0, 0x11, 0x00


	//----- nvinfo : EIATTR_KPARAM_INFO
	.align		4
.L_15:
        /*0018*/ 	.byte	0x04, 0x17
        /*001a*/ 	.short	(.L_17 - .L_16)
.L_16:
        /*001c*/ 	.word	0x00000000
        /*0020*/ 	.short	0x0002
        /*0022*/ 	.short	0x0010
        /*0024*/ 	.byte	0x00, 0xf5, 0x21, 0x00


	//----- nvinfo : EIATTR_KPARAM_INFO
	.align		4
.L_17:
        /*0028*/ 	.byte	0x04, 0x17
        /*002a*/ 	.short	(.L_19 - .L_18)
.L_18:
        /*002c*/ 	.word	0x00000000
        /*0030*/ 	.short	0x0001
        /*0032*/ 	.short	0x0008
        /*0034*/ 	.byte	0x00, 0xf5, 0x21, 0x00


	//----- nvinfo : EIATTR_KPARAM_INFO
	.align		4
.L_19:
        /*0038*/ 	.byte	0x04, 0x17
        /*003a*/ 	.short	(.L_21 - .L_20)
.L_20:
        /*003c*/ 	.word	0x00000000
        /*0040*/ 	.short	0x0000
        /*0042*/ 	.short	0x0000
        /*0044*/ 	.byte	0x00, 0xf5, 0x21, 0x00


	//----- nvinfo : EIATTR_SPARSE_MMA_MASK
	.align		4
.L_21:
        /*0048*/ 	.byte	0x03, 0x50
        /*004a*/ 	.short	0x0000


	//----- nvinfo : EIATTR_MAXREG_COUNT
	.align		4
        /*004c*/ 	.byte	0x03, 0x1b
        /*004e*/ 	.short	0x00ff


	//----- nvinfo : EIATTR_NUM_BARRIERS
	.align		4
        /*0050*/ 	.byte	0x02, 0x4c
        /*0052*/ 	.byte	0x01
	.zero		1


	//----- nvinfo : EIATTR_MERCURY_ISA_VERSION
	.align		4
        /*0054*/ 	.byte	0x03, 0x5f
        /*0056*/ 	.short	0x0101


	//----- nvinfo : EIATTR_VRC_CTA_INIT_COUNT
	.align		4
        /*0058*/ 	.byte	0x02, 0x4a
	.zero		1
	.zero		1


	//----- nvinfo : EIATTR_EXIT_INSTR_OFFSETS
	.align		4
        /*005c*/ 	.byte	0x04, 0x1c
        /*005e*/ 	.short	(.L_23 - .L_22)


	//   ....[0]....
.L_22:
        /*0060*/ 	.word	0x00000160


	//   ....[1]....
        /*0064*/ 	.word	0x000001d0


	//----- nvinfo : EIATTR_CBANK_PARAM_SIZE
	.align		4
.L_23:
        /*0068*/ 	.byte	0x03, 0x19
        /*006a*/ 	.short	0x001c


	//----- nvinfo : EIATTR_PARAM_CBANK
	.align		4
        /*006c*/ 	.byte	0x04, 0x0a
        /*006e*/ 	.short	(.L_25 - .L_24)
	.align		4
.L_24:
        /*0070*/ 	.word	index@(.nv.constant0._Z12vecAddSharedPfS_S_i)
        /*0074*/ 	.short	0x0380
        /*0076*/ 	.short	0x001c


	//----- nvinfo : EIATTR_SW_WAR
	.align		4
.L_25:
        /*0078*/ 	.byte	0x04, 0x36
        /*007a*/ 	.short	(.L_27 - .L_26)
.L_26:
        /*007c*/ 	.word	0x00000008
.L_27:


//--------------------- .nv.info._Z12vecAddGlobalPfS_S_i --------------------------
	.section	.nv.info._Z12vecAddGlobalPfS_S_i,"",@"SHT_CUDA_INFO"
	.sectionflags	@""
	.align	4


	//----- nvinfo : EIATTR_CUDA_API_VERSION
	.align		4
        /*0000*/ 	.byte	0x04, 0x37
        /*0002*/ 	.short	(.L_29 - .L_28)
.L_28:
        /*0004*/ 	.word	0x00000082


	//----- nvinfo : EIATTR_KPARAM_INFO
	.align		4
.L_29:
        /*0008*/ 	.byte	0x04, 0x17
        /*000a*/ 	.short	(.L_31 - .L_30)
.L_30:
        /*000c*/ 	.word	0x00000000
        /*0010*/ 	.short	0x0003
        /*0012*/ 	.short	0x0018
        /*0014*/ 	.byte	0x00, 0xf0, 0x11, 0x00


	//----- nvinfo : EIATTR_KPARAM_INFO
	.align		4
.L_31:
        /*0018*/ 	.byte	0x04, 0x17
        /*001a*/ 	.short	(.L_33 - .L_32)
.L_32:
        /*001c*/ 	.word	0x00000000
        /*0020*/ 	.short	0x0002
        /*0022*/ 	.short	0x0010
        /*0024*/ 	.byte	0x00, 0xf5, 0x21, 0x00


	//----- nvinfo : EIATTR_KPARAM_INFO
	.align		4
.L_33:
        /*0028*/ 	.byte	0x04, 0x17
        /*002a*/ 	.short	(.L_35 - .L_34)
.L_34:
        /*002c*/ 	.word	0x00000000
        /*0030*/ 	.short	0x0001
        /*0032*/ 	.short	0x0008
        /*0034*/ 	.byte	0x00, 0xf5, 0x21, 0x00


	//----- nvinfo : EIATTR_KPARAM_INFO
	.align		4
.L_35:
        /*0038*/ 	.byte	0x04, 0x17
        /*003a*/ 	.short	(.L_37 - .L_36)
.L_36:
        /*003c*/ 	.word	0x00000000
        /*0040*/ 	.short	0x0000
        /*0042*/ 	.short	0x0000
        /*0044*/ 	.byte	0x00, 0xf5, 0x21, 0x00


	//----- nvinfo : EIATTR_SPARSE_MMA_MASK
	.align		4
.L_37:
        /*0048*/ 	.byte	0x03, 0x50
        /*004a*/ 	.short	0x0000


	//----- nvinfo : EIATTR_MAXREG_COUNT
	.align		4
        /*004c*/ 	.byte	0x03, 0x1b
        /*004e*/ 	.short	0x00ff


	//----- nvinfo : EIATTR_MERCURY_ISA_VERSION
	.align		4
        /*0050*/ 	.byte	0x03, 0x5f
        /*0052*/ 	.short	0x0101


	//----- nvinfo : EIATTR_VRC_CTA_INIT_COUNT
	.align		4
        /*0054*/ 	.byte	0x02, 0x4a
	.zero		1
	.zero		1


	//----- nvinfo : EIATTR_EXIT_INSTR_OFFSETS
	.align		4
        /*0058*/ 	.byte	0x04, 0x1c
        /*005a*/ 	.short	(.L_39 - .L_38)


	//   ....[0]....
.L_38:
        /*005c*/ 	.word	0x00000070


	//   ....[1]....
        /*0060*/ 	.word	0x00000130


	//----- nvinfo : EIATTR_CBANK_PARAM_SIZE
	.align		4
.L_39:
        /*0064*/ 	.byte	0x03, 0x19
        /*0066*/ 	.short	0x001c


	//----- nvinfo : EIATTR_PARAM_CBANK
	.align		4
        /*0068*/ 	.byte	0x04, 0x0a
        /*006a*/ 	.short	(.L_41 - .L_40)
	.align		4
.L_40:
        /*006c*/ 	.word	index@(.nv.constant0._Z12vecAddGlobalPfS_S_i)
        /*0070*/ 	.short	0x0380
        /*0072*/ 	.short	0x001c


	//----- nvinfo : EIATTR_SW_WAR
	.align		4
.L_41:
        /*0074*/ 	.byte	0x04, 0x36
        /*0076*/ 	.short	(.L_43 - .L_42)
.L_42:
        /*0078*/ 	.word	0x00000008
.L_43:


//--------------------- .nv.callgraph             --------------------------
	.section	.nv.callgraph,"",@"SHT_CUDA_CALLGRAPH"
	.align	4
	.sectionentsize	8
	.align		4
        /*0000*/ 	.word	0x00000000
	.align		4
        /*0004*/ 	.word	0xffffffff
	.align		4
        /*0008*/ 	.word	0x00000000
	.align		4
        /*000c*/ 	.word	0xfffffffe
	.align		4
        /*0010*/ 	.word	0x00000000
	.align		4
        /*0014*/ 	.word	0xfffffffd
	.align		4
        /*0018*/ 	.word	0x00000000
	.align		4
        /*001c*/ 	.word	0xfffffffc


//--------------------- .text._Z12vecAddSharedPfS_S_i --------------------------
	.section	.text._Z12vecAddSharedPfS_S_i,"ax",@progbits
	.align	128
        .global         _Z12vecAddSharedPfS_S_i
        .type           _Z12vecAddSharedPfS_S_i,@function
        .size           _Z12vecAddSharedPfS_S_i,(.L_x_2 - _Z12vecAddSharedPfS_S_i)
        .other          _Z12vecAddSharedPfS_S_i,@"STO_CUDA_ENTRY STV_DEFAULT"
_Z12vecAddSharedPfS_S_i:
.text._Z12vecAddSharedPfS_S_i:
[----:B------:R-:W-:Y:S01]  /*0000*/  LDC R1, c[0x0][0x37c] ;  /* 0x0000df00ff017b82 */ /* 0x000fe20000000800 */
[----:B------:R-:W0:Y:S07]  /*0010*/  S2R R0, SR_TID.X ;  /* 0x0000000000007919 */ /* 0x000e2e0000002100 */
[----:B------:R-:W0:Y:S01]  /*0020*/  S2UR UR4, SR_CTAID.X ;  /* 0x00000000000479c3 */ /* 0x000e220000002500 */
[----:B------:R-:W1:Y:S01]  /*0030*/  LDCU UR5, c[0x0][0x398] ;  /* 0x00007300ff0577ac */ /* 0x000e620008000800 */
[----:B------:R-:W2:Y:S06]  /*0040*/  LDCU.64 UR6, c[0x0][0x358] ;  /* 0x00006b00ff0677ac */ /* 0x000eac0008000a00 */
[----:B------:R-:W0:Y:S08]  /*0050*/  LDC R9, c[0x0][0x360] ;  /* 0x0000d800ff097b82 */ /* 0x000e300000000800 */
[----:B------:R-:W3:Y:S08]  /*0060*/  LDC.64 R2, c[0x0][0x380] ;  /* 0x0000e000ff027b82 */ /* 0x000ef00000000a00 */
[----:B------:R-:W4:Y:S01]  /*0070*/  LDC.64 R4, c[0x0][0x388] ;  /* 0x0000e200ff047b82 */ /* 0x000f220000000a00 */
[----:B0-----:R-:W-:-:S05]  /*0080*/  IMAD R7, R9, UR4, R0 ;  /* 0x0000000409077c24 */ /* 0x001fca000f8e0200 */
[----:B-1----:R-:W-:-:S13]  /*0090*/  ISETP.GE.AND P0, PT, R7, UR5, PT ;  /* 0x0000000507007c0c */ /* 0x002fda000bf06270 */
[----:B---3--:R-:W-:-:S04]  /*00a0*/  @!P0 IMAD.WIDE R2, R7, 0x4, R2 ;  /* 0x0000000407028825 */ /* 0x008fc800078e0202 */
[----:B----4-:R-:W-:Y:S02]  /*00b0*/  @!P0 IMAD.WIDE R4, R7, 0x4, R4 ;  /* 0x0000000407048825 */ /* 0x010fe400078e0204 */
[----:B--2---:R-:W2:Y:S04]  /*00c0*/  @!P0 LDG.E R3, desc[UR6][R2.64] ;  /* 0x0000000602038981 */ /* 0x004ea8000c1e1900 */
[----:B------:R-:W3:Y:S01]  /*00d0*/  @!P0 LDG.E R5, desc[UR6][R4.64] ;  /* 0x0000000604058981 */ /* 0x000ee2000c1e1900 */
[----:B------:R-:W0:Y:S01]  /*00e0*/  S2UR UR5, SR_CgaCtaId ;  /* 0x00000000000579c3 */ /* 0x000e220000008800 */
[----:B------:R-:W-:Y:S02]  /*00f0*/  UMOV UR4, 0x400 ;  /* 0x0000040000047882 */ /* 0x000fe40000000000 */
[----:B0-----:R-:W-:-:S06]  /*0100*/  ULEA UR4, UR5, UR4, 0x18 ;  /* 0x0000000405047291 */ /* 0x001fcc000f8ec0ff */
[----:B------:R-:W-:-:S04]  /*0110*/  LEA R0, R0, UR4, 0x2 ;  /* 0x0000000400007c11 */ /* 0x000fc8000f8e10ff */
[----:B------:R-:W-:Y:S01]  /*0120*/  LEA R6, R9, R0, 0x2 ;  /* 0x0000000009067211 */ /* 0x000fe200078e10ff */
[----:B--2---:R0:W-:Y:S04]  /*0130*/  @!P0 STS [R0], R3 ;  /* 0x0000000300008388 */ /* 0x0041e80000000800 */
[----:B---3--:R0:W-:Y:S01]  /*0140*/  @!P0 STS [R6], R5 ;  /* 0x0000000506008388 */ /* 0x0081e20000000800 */
[----:B------:R-:W-:Y:S06]  /*0150*/  BAR.SYNC.DEFER_BLOCKING 0x0 ;  /* 0x0000000000007b1d */ /* 0x000fec0000010000 */
[----:B------:R-:W-:Y:S05]  /*0160*/  @P0 EXIT ;  /* 0x000000000000094d */ /* 0x000fea0003800000 */
[----:B0-----:R-:W-:Y:S01]  /*0170*/  LDS R0, [R0] ;  /* 0x0000000000007984 */ /* 0x001fe20000000800 */
[----:B------:R-:W0:Y:S03]  /*0180*/  LDC.64 R2, c[0x0][0x390] ;  /* 0x0000e400ff027b82 */ /* 0x000e260000000a00 */
[----:B------:R-:W1:Y:S01]  /*0190*/  LDS R5, [R6] ;  /* 0x0000000006057984 */ /* 0x000e620000000800 */
[----:B0-----:R-:W-:-:S04]  /*01a0*/  IMAD.WIDE R2, R7, 0x4, R2 ;  /* 0x0000000407027825 */ /* 0x001fc800078e0202 */
[----:B-1----:R-:W-:-:S05]  /*01b0*/  FADD R5, R0, R5 ;  /* 0x0000000500057221 */ /* 0x002fca0000000000 */
[----:B------:R-:W-:Y:S01]  /*01c0*/  STG.E desc[UR6][R2.64], R5 ;  /* 0x0000000502007986 */ /* 0x000fe2000c101906 */
[----:B------:R-:W-:Y:S05]  /*01d0*/  EXIT ;  /* 0x000000000000794d */ /* 0x000fea0003800000 */
.L_x_0:
[----:B------:R-:W-:-:S00]  /*01e0*/  BRA `(.L_x_0) ;  /* 0xfffffffc00fc7947 */ /* 0x000fc0000383ffff */
[----:B------:R-:W-:-:S00]  /*01f0*/  NOP ;  /* 0x0000000000007918 */ /* 0x000fc00000000000 */
        /* <DEDUP_REMOVED lines=8> */
.L_x_2:


//--------------------- .text._Z12vecAddGlobalPfS_S_i --------------------------
	.section	.text._Z12vecAddGlobalPfS_S_i,"ax",@progbits
	.align	128
        .global         _Z12vecAddGlobalPfS_S_i
        .type           _Z12vecAddGlobalPfS_S_i,@function
        .size           _Z12vecAddGlobalPfS_S_i,(.L_x_3 - _Z12vecAddGlobalPfS_S_i)
        .other          _Z12vecAddGlobalPfS_S_i,@"STO_CUDA_ENTRY STV_DEFAULT"
_Z12vecAddGlobalPfS_S_i:
.text._Z12vecAddGlobalPfS_S_i:
[----:B------:R-:W-:Y:S01]  /*0000*/  LDC R1, c[0x0][0x37c] ;  /* 0x0000df00ff017b82 */ /* 0x000fe20000000800 */
[----:B------:R-:W0:Y:S01]  /*0010*/  S2R R9, SR_CTAID.X ;  /* 0x0000000000097919 */ /* 0x000e220000002500 */
[----:B------:R-:W0:Y:S01]  /*0020*/  LDCU UR4, c[0x0][0x360] ;  /* 0x00006c00ff0477ac */ /* 0x000e220008000800 */
[----:B------:R-:W0:Y:S01]  /*0030*/  S2R R0, SR_TID.X ;  /* 0x0000000000007919 */ /* 0x000e220000002100 */
[----:B------:R-:W1:Y:S01]  /*0040*/  LDCU UR5, c[0x0][0x398] ;  /* 0x00007300ff0577ac */ /* 0x000e620008000800 */
[----:B0-----:R-:W-:-:S05]  /*0050*/  IMAD R9, R9, UR4, R0 ;  /* 0x0000000409097c24 */ /* 0x001fca000f8e0200 */
[----:B-1----:R-:W-:-:S13]  /*0060*/  ISETP.GE.AND P0, PT, R9, UR5, PT ;  /* 0x0000000509007c0c */ /* 0x002fda000bf06270 */
[----:B------:R-:W-:Y:S05]  /*0070*/  @P0 EXIT ;  /* 0x000000000000094d */ /* 0x000fea0003800000 */
[----:B------:R-:W0:Y:S01]  /*0080*/  LDC.64 R2, c[0x0][0x380] ;  /* 0x0000e000ff027b82 */ /* 0x000e220000000a00 */
[----:B------:R-:W1:Y:S07]  /*0090*/  LDCU.64 UR4, c[0x0][0x358] ;  /* 0x00006b00ff0477ac */ /* 0x000e6e0008000a00 */
[----:B------:R-:W2:Y:S08]  /*00a0*/  LDC.64 R4, c[0x0][0x388] ;  /* 0x0000e200ff047b82 */ /* 0x000eb00000000a00 */
[----:B------:R-:W3:Y:S01]  /*00b0*/  LDC.64 R6, c[0x0][0x390] ;  /* 0x0000e400ff067b82 */ /* 0x000ee20000000a00 */
[----:B0-----:R-:W-:-:S06]  /*00c0*/  IMAD.WIDE R2, R9, 0x4, R2 ;  /* 0x0000000409027825 */ /* 0x001fcc00078e0202 */
[----:B-1----:R-:W4:Y:S01]  /*00d0*/  LDG.E R2, desc[UR4][R2.64] ;  /* 0x0000000402027981 */ /* 0x002f22000c1e1900 */
[----:B--2---:R-:W-:-:S06]  /*00e0*/  IMAD.WIDE R4, R9, 0x4, R4 ;  /* 0x0000000409047825 */ /* 0x004fcc00078e0204 */
[----:B------:R-:W4:Y:S01]  /*00f0*/  LDG.E R5, desc[UR4][R4.64] ;  /* 0x0000000404057981 */ /* 0x000f22000c1e1900 */
[----:B---3--:R-:W-:-:S04]  /*0100*/  IMAD.WIDE R6, R9, 0x4, R6 ;  /* 0x0000000409067825 */ /* 0x008fc800078e0206 */
[----:B----4-:R-:W-:-:S05]  /*0110*/  FADD R9, R2, R5 ;  /* 0x0000000502097221 */ /* 0x010fca0000000000 */
[----:B------:R-:W-:Y:S01]  /*0120*/  STG.E desc[UR4][R6.64], R9 ;  /* 0x0000000906007986 */ /* 0x000fe2000c101904 */
[----:B------:R-:W-:Y:S05]  /*0130*/  EXIT ;  /* 0x000000000000794d */ /* 0x000fea0003800000 */
.L_x_1:
        /* <DEDUP_REMOVED lines=12> */
.L_x_3:


//--------------------- .nv.shared._Z12vecAddSharedPfS_S_i --------------------------
	.section	.nv.shared._Z12vecAddSharedPfS_S_i,"aw",@nobits
	.sectionflags	@""
	.align	16
	.zero		1024


//--------------------- .nv.shared.reserved.0     --------------------------
	.section	.nv.shared.reserved.0,"aw",@nobits
	.weak		__nv_reservedSMEM_offset_0_alias
	.size		__nv_reservedSMEM_offset_0_alias, 0, 64
	.other		__nv_reservedSMEM_offset_0_alias,@"STO_CUDA_RESERVED_SHARED STV_DEFAULT"
__nv_reservedSMEM_offset_0_alias:
	.zero		0
	.zero		64


//--------------------- .nv.shared._Z12vecAddGlobalPfS_S_i --------------------------
	.section	.nv.shared._Z12vecAddGlobalPfS_S_i,"aw",@nobits
	.sectionflags	@""
	.align	16
	.zero		1024


//--------------------- .nv.constant0._Z12vecAddSharedPfS_S_i --------------------------
	.section	.nv.constant0._Z12vecAddSharedPfS_S_i,"a",@progbits
	.sectionflags	@""
	.align	4
.nv.constant0._Z12vecAddSharedPfS_S_i:
	.zero		924


//--------------------- .nv.constant0._Z12vecAddGlobalPfS_S_i --------------------------
	.section	.nv.constant0._Z12vecAddGlobalPfS_S_i,"a",@progbits
	.sectionflags	@""
	.align	4
.nv.constant0._Z12vecAddGlobalPfS_S_i:
	.zero		924


//--------------------- SYMBOLS --------------------------

	.type		.nv.reservedSmem.offset0,@object
	.size		.nv.reservedSmem.offset0,0x4
	.type		.nv.reservedSmem.cap,@object
	.size		.nv.reservedSmem.cap,0x4
